//
// Generated by NVIDIA NVVM Compiler
//
// Compiler Build ID: CL-36424714
// Cuda compilation tools, release 13.0, V13.0.88
// Based on NVVM 20.0.0
//

.version 9.0
.target sm_100
.address_size 64

	// .globl	_Z7do_nonev

.visible .entry _Z7do_nonev()
{


	ret;

}


// ===== COMPILED SASS (sm_100) =====

	.target	sm_100

	.elftype	@"ET_EXEC"


//--------------------- .note.nv.tkinfo           --------------------------
	.section	.note.nv.tkinfo,"",@"SHT_NOTE"
	.sectionflags	@"SHF_NOTE_NV_TKINFO"
	.tkinfo
        /*0018*/ 	.word	0x00000002
        /*0030*/ 	.string	""
        /*0030*/ 	.string	"ptxas"
        /*0030*/ 	.string	"Cuda compilation tools, release 13.0, V13.0.88"
        /*0030*/ 	.string	"Build cuda_13.0.r13.0/compiler.36424714_0"
        /*0030*/ 	.string	"-arch sm_100 -m 64 "



//--------------------- .note.nv.cuinfo           --------------------------
	.section	.note.nv.cuinfo,"",@"SHT_NOTE"
	.sectionflags	@"SHF_NOTE_NV_CUINFO"
        /*0018*/ 	.short	0x0002
        /*001a*/ 	.short	0x0064
        /*001c*/ 	.short	0x0082
	.zero		2


//--------------------- .nv.info                  --------------------------
	.section	.nv.info,"",@"SHT_CUDA_INFO"
	.align	4


	//----- nvinfo : EIATTR_REGCOUNT
	.align		4
        /*0000*/ 	.byte	0x04, 0x2f
        /*0002*/ 	.short	(.L_1 - .L_0)
	.align		4
.L_0:
        /*0004*/ 	.word	index@(_Z7do_nonev)
        /*0008*/ 	.word	0x00000004


	//----- nvinfo : EIATTR_FRAME_SIZE
	.align		4
.L_1:
        /*000c*/ 	.byte	0x04, 0x11
        /*000e*/ 	.short	(.L_3 - .L_2)
	.align		4
.L_2:
        /*0010*/ 	.word	index@(_Z7do_nonev)
        /*0014*/ 	.word	0x00000000


	//----- nvinfo : EIATTR_MIN_STACK_SIZE
	.align		4
.L_3:
        /*0018*/ 	.byte	0x04, 0x12
        /*001a*/ 	.short	(.L_5 - .L_4)
	.align		4
.L_4:
        /*001c*/ 	.word	index@(_Z7do_nonev)
        /*0020*/ 	.word	0x00000000
.L_5:


//--------------------- .nv.compat                --------------------------
	.section	.nv.compat,"",@"SHT_CUDA_COMPAT_INFO"
	.align	4
        /*0000*/ 	.byte	0x02, 0x09, 0x00, 0x00, 0x02, 0x02, 0x01, 0x00, 0x02, 0x05, 0x05, 0x00, 0x03, 0x07, 0x01, 0x01
        /*0010*/ 	.byte	0x02, 0x03, 0x00, 0x00, 0x02, 0x06, 0x01, 0x00, 0x04, 0x0b, 0x08, 0x00, 0x09, 0x00, 0x00, 0x00
        /*0020*/ 	.byte	0x00, 0x00, 0x00, 0x00


//--------------------- .nv.info._Z7do_nonev      --------------------------
	.section	.nv.info._Z7do_nonev,"",@"SHT_CUDA_INFO"
	.sectionflags	@""
	.align	4


	//----- nvinfo : EIATTR_CUDA_API_VERSION
	.align		4
        /*0000*/ 	.byte	0x04, 0x37
        /*0002*/ 	.short	(.L_7 - .L_6)
.L_6:
        /*0004*/ 	.word	0x00000082


	//----- nvinfo : EIATTR_SPARSE_MMA_MASK
	.align		4
.L_7:
        /*0008*/ 	.byte	0x03, 0x50
        /*000a*/ 	.short	0x0000


	//----- nvinfo : EIATTR_MAXREG_COUNT
	.align		4
        /*000c*/ 	.byte	0x03, 0x1b
        /*000e*/ 	.short	0x00ff


	//----- nvinfo : EIATTR_MERCURY_ISA_VERSION
	.align		4
        /*0010*/ 	.byte	0x03, 0x5f
        /*0012*/ 	.short	0x0101


	//----- nvinfo : EIATTR_VRC_CTA_INIT_COUNT
	.align		4
        /*0014*/ 	.byte	0x02, 0x4a
	.zero		1
	.zero		1


	//----- nvinfo : EIATTR_EXIT_INSTR_OFFSETS
	.align		4
        /*0018*/ 	.byte	0x04, 0x1c
        /*001a*/ 	.short	(.L_9 - .L_8)


	//   ....[0]....
.L_8:
        /*001c*/ 	.word	0x00000010


	//----- nvinfo : EIATTR_SW_WAR
	.align		4
.L_9:
        /*0020*/ 	.byte	0x04, 0x36
        /*0022*/ 	.short	(.L_11 - .L_10)
.L_10:
        /*0024*/ 	.word	0x00000008
.L_11:


//--------------------- .nv.callgraph             --------------------------
	.section	.nv.callgraph,"",@"SHT_CUDA_CALLGRAPH"
	.align	4
	.sectionentsize	8
	.align		4
        /*0000*/ 	.word	0x00000000
	.align		4
        /*0004*/ 	.word	0xffffffff
	.align		4
        /*0008*/ 	.word	0x00000000
	.align		4
        /*000c*/ 	.word	0xfffffffe
	.align		4
        /*0010*/ 	.word	0x00000000
	.align		4
        /*0014*/ 	.word	0xfffffffd
	.align		4
        /*0018*/ 	.word	0x00000000
	.align		4
        /*001c*/ 	.word	0xfffffffc


//--------------------- .text._Z7do_nonev         --------------------------
	.section	.text._Z7do_nonev,"ax",@progbits
	.align	128
        .global         _Z7do_nonev
        .type           _Z7do_nonev,@function
        .size           _Z7do_nonev,(.L_x_1 - _Z7do_nonev)
        .other          _Z7do_nonev,@"STO_CUDA_ENTRY STV_DEFAULT"
_Z7do_nonev:
.text._Z7do_nonev:
[----:B------:R-:W-:Y:S01]  /*0000*/  LDC R1, c[0x0][0x37c] ;  /* 0x0000df00ff017b82 */ /* 0x000fe20000000800 */
[----:B------:R-:W-:Y:S05]  /*0010*/  EXIT ;  /* 0x000000000000794d */ /* 0x000fea0003800000 */
.L_x_0:
[----:B------:R-:W-:-:S00]  /*0020*/  BRA `(.L_x_0) ;  /* 0xfffffffc00fc7947 */ /* 0x000fc0000383ffff */
[----:B------:R-:W-:-:S00]  /*0030*/  NOP ;  /* 0x0000000000007918 */ /* 0x000fc00000000000 */
        /* <DEDUP_REMOVED lines=12> */
.L_x_1:


//--------------------- .nv.shared.reserved.0     --------------------------
	.section	.nv.shared.reserved.0,"aw",@nobits
	.weak		__nv_reservedSMEM_offset_0_alias
	.size		__nv_reservedSMEM_offset_0_alias, 0, 64
	.other		__nv_reservedSMEM_offset_0_alias,@"STO_CUDA_RESERVED_SHARED STV_DEFAULT"
__nv_reservedSMEM_offset_0_alias:
	.zero		0
	.zero		64


//--------------------- .nv.constant0._Z7do_nonev --------------------------
	.section	.nv.constant0._Z7do_nonev,"a",@progbits
	.sectionflags	@""
	.align	4
.nv.constant0._Z7do_nonev:
	.zero		896


//--------------------- SYMBOLS --------------------------

	.type		.nv.reservedSmem.offset0,@object
	.size		.nv.reservedSmem.offset0,0x4
